//
// Generated by NVIDIA NVVM Compiler
//
// Compiler Build ID: CL-36424714
// Cuda compilation tools, release 13.0, V13.0.88
// Based on NVVM 20.0.0
//

.version 9.0
.target sm_100
.address_size 64

	// .globl	_Z9addMatrixPiS_S_i

.visible .entry _Z9addMatrixPiS_S_i(
	.param .u64 .ptr .align 1 _Z9addMatrixPiS_S_i_param_0,
	.param .u64 .ptr .align 1 _Z9addMatrixPiS_S_i_param_1,
	.param .u64 .ptr .align 1 _Z9addMatrixPiS_S_i_param_2,
	.param .u32 _Z9addMatrixPiS_S_i_param_3
)
{
	.reg .pred 	%p<2>;
	.reg .b32 	%r<9>;
	.reg .b64 	%rd<11>;

	ld.param.u64 	%rd1, [_Z9addMatrixPiS_S_i_param_0];
	ld.param.u64 	%rd2, [_Z9addMatrixPiS_S_i_param_1];
	ld.param.u64 	%rd3, [_Z9addMatrixPiS_S_i_param_2];
	ld.param.u32 	%r2, [_Z9addMatrixPiS_S_i_param_3];
	mov.u32 	%r3, %ntid.x;
	mov.u32 	%r4, %ctaid.x;
	mov.u32 	%r5, %tid.x;
	mad.lo.s32 	%r1, %r3, %r4, %r5;
	setp.ge.s32 	%p1, %r1, %r2;
	@%p1 bra 	$L__BB0_2;
	cvta.to.global.u64 	%rd4, %rd1;
	cvta.to.global.u64 	%rd5, %rd2;
	cvta.to.global.u64 	%rd6, %rd3;
	mul.wide.s32 	%rd7, %r1, 4;
	add.s64 	%rd8, %rd4, %rd7;
	ld.global.u32 	%r6, [%rd8];
	add.s64 	%rd9, %rd5, %rd7;
	ld.global.u32 	%r7, [%rd9];
	add.s32 	%r8, %r7, %r6;
	add.s64 	%rd10, %rd6, %rd7;
	st.global.u32 	[%rd10], %r8;
$L__BB0_2:
	ret;

}


// ===== COMPILED SASS (sm_100) =====

	.target	sm_100

	.elftype	@"ET_EXEC"


//--------------------- .note.nv.tkinfo           --------------------------
	.section	.note.nv.tkinfo,"",@"SHT_NOTE"
	.sectionflags	@"SHF_NOTE_NV_TKINFO"
	.tkinfo
        /*0018*/ 	.word	0x00000002
        /*0030*/ 	.string	""
        /*0030*/ 	.string	"ptxas"
        /*0030*/ 	.string	"Cuda compilation tools, release 13.0, V13.0.88"
        /*0030*/ 	.string	"Build cuda_13.0.r13.0/compiler.36424714_0"
        /*0030*/ 	.string	"-arch sm_100 -m 64 "



//--------------------- .note.nv.cuinfo           --------------------------
	.section	.note.nv.cuinfo,"",@"SHT_NOTE"
	.sectionflags	@"SHF_NOTE_NV_CUINFO"
        /*0018*/ 	.short	0x0002
        /*001a*/ 	.short	0x0064
        /*001c*/ 	.short	0x0082
	.zero		2


//--------------------- .nv.info                  --------------------------
	.section	.nv.info,"",@"SHT_CUDA_INFO"
	.align	4


	//----- nvinfo : EIATTR_REGCOUNT
	.align		4
        /*0000*/ 	.byte	0x04, 0x2f
        /*0002*/ 	.short	(.L_1 - .L_0)
	.align		4
.L_0:
        /*0004*/ 	.word	index@(_Z9addMatrixPiS_S_i)
        /*0008*/ 	.word	0x0000000c


	//----- nvinfo : EIATTR_FRAME_SIZE
	.align		4
.L_1:
        /*000c*/ 	.byte	0x04, 0x11
        /*000e*/ 	.short	(.L_3 - .L_2)
	.align		4
.L_2:
        /*0010*/ 	.word	index@(_Z9addMatrixPiS_S_i)
        /*0014*/ 	.word	0x00000000


	//----- nvinfo : EIATTR_MIN_STACK_SIZE
	.align		4
.L_3:
        /*0018*/ 	.byte	0x04, 0x12
        /*001a*/ 	.short	(.L_5 - .L_4)
	.align		4
.L_4:
        /*001c*/ 	.word	index@(_Z9addMatrixPiS_S_i)
        /*0020*/ 	.word	0x00000000
.L_5:


//--------------------- .nv.compat                --------------------------
	.section	.nv.compat,"",@"SHT_CUDA_COMPAT_INFO"
	.align	4
        /*0000*/ 	.byte	0x02, 0x09, 0x00, 0x00, 0x02, 0x02, 0x01, 0x00, 0x02, 0x05, 0x05, 0x00, 0x03, 0x07, 0x01, 0x01
        /*0010*/ 	.byte	0x02, 0x03, 0x00, 0x00, 0x02, 0x06, 0x01, 0x00, 0x04, 0x0b, 0x08, 0x00, 0x09, 0x00, 0x00, 0x00
        /*0020*/ 	.byte	0x00, 0x00, 0x00, 0x00


//--------------------- .nv.info._Z9addMatrixPiS_S_i --------------------------
	.section	.nv.info._Z9addMatrixPiS_S_i,"",@"SHT_CUDA_INFO"
	.sectionflags	@""
	.align	4


	//----- nvinfo : EIATTR_CUDA_API_VERSION
	.align		4
        /*0000*/ 	.byte	0x04, 0x37
        /*0002*/ 	.short	(.L_7 - .L_6)
.L_6:
        /*0004*/ 	.word	0x00000082


	//----- nvinfo : EIATTR_KPARAM_INFO
	.align		4
.L_7:
        /*0008*/ 	.byte	0x04, 0x17
        /*000a*/ 	.short	(.L_9 - .L_8)
.L_8:
        /*000c*/ 	.word	0x00000000
        /*0010*/ 	.short	0x0003
        /*0012*/ 	.short	0x0018
        /*0014*/ 	.byte	0x00, 0xf0, 0x11, 0x00


	//----- nvinfo : EIATTR_KPARAM_INFO
	.align		4
.L_9:
        /*0018*/ 	.byte	0x04, 0x17
        /*001a*/ 	.short	(.L_11 - .L_10)
.L_10:
        /*001c*/ 	.word	0x00000000
        /*0020*/ 	.short	0x0002
        /*0022*/ 	.short	0x0010
        /*0024*/ 	.byte	0x00, 0xf5, 0x21, 0x00


	//----- nvinfo : EIATTR_KPARAM_INFO
	.align		4
.L_11:
        /*0028*/ 	.byte	0x04, 0x17
        /*002a*/ 	.short	(.L_13 - .L_12)
.L_12:
        /*002c*/ 	.word	0x00000000
        /*0030*/ 	.short	0x0001
        /*0032*/ 	.short	0x0008
        /*0034*/ 	.byte	0x00, 0xf5, 0x21, 0x00


	//----- nvinfo : EIATTR_KPARAM_INFO
	.align		4
.L_13:
        /*0038*/ 	.byte	0x04, 0x17
        /*003a*/ 	.short	(.L_15 - .L_14)
.L_14:
        /*003c*/ 	.word	0x00000000
        /*0040*/ 	.short	0x0000
        /*0042*/ 	.short	0x0000
        /*0044*/ 	.byte	0x00, 0xf5, 0x21, 0x00


	//----- nvinfo : EIATTR_SPARSE_MMA_MASK
	.align		4
.L_15:
        /*0048*/ 	.byte	0x03, 0x50
        /*004a*/ 	.short	0x0000


	//----- nvinfo : EIATTR_MAXREG_COUNT
	.align		4
        /*004c*/ 	.byte	0x03, 0x1b
        /*004e*/ 	.short	0x00ff


	//----- nvinfo : EIATTR_MERCURY_ISA_VERSION
	.align		4
        /*0050*/ 	.byte	0x03, 0x5f
        /*0052*/ 	.short	0x0101


	//----- nvinfo : EIATTR_VRC_CTA_INIT_COUNT
	.align		4
        /*0054*/ 	.byte	0x02, 0x4a
	.zero		1
	.zero		1


	//----- nvinfo : EIATTR_EXIT_INSTR_OFFSETS
	.align		4
        /*0058*/ 	.byte	0x04, 0x1c
        /*005a*/ 	.short	(.L_17 - .L_16)


	//   ....[0]....
.L_16:
        /*005c*/ 	.word	0x00000070


	//   ....[1]....
        /*0060*/ 	.word	0x00000130


	//----- nvinfo : EIATTR_CBANK_PARAM_SIZE
	.align		4
.L_17:
        /*0064*/ 	.byte	0x03, 0x19
        /*0066*/ 	.short	0x001c


	//----- nvinfo : EIATTR_PARAM_CBANK
	.align		4
        /*0068*/ 	.byte	0x04, 0x0a
        /*006a*/ 	.short	(.L_19 - .L_18)
	.align		4
.L_18:
        /*006c*/ 	.word	index@(.nv.constant0._Z9addMatrixPiS_S_i)
        /*0070*/ 	.short	0x0380
        /*0072*/ 	.short	0x001c


	//----- nvinfo : EIATTR_SW_WAR
	.align		4
.L_19:
        /*0074*/ 	.byte	0x04, 0x36
        /*0076*/ 	.short	(.L_21 - .L_20)
.L_20:
        /*0078*/ 	.word	0x00000008
.L_21:


//--------------------- .nv.callgraph             --------------------------
	.section	.nv.callgraph,"",@"SHT_CUDA_CALLGRAPH"
	.align	4
	.sectionentsize	8
	.align		4
        /*0000*/ 	.word	0x00000000
	.align		4
        /*0004*/ 	.word	0xffffffff
	.align		4
        /*0008*/ 	.word	0x00000000
	.align		4
        /*000c*/ 	.word	0xfffffffe
	.align		4
        /*0010*/ 	.word	0x00000000
	.align		4
        /*0014*/ 	.word	0xfffffffd
	.align		4
        /*0018*/ 	.word	0x00000000
	.align		4
        /*001c*/ 	.word	0xfffffffc


//--------------------- .text._Z9addMatrixPiS_S_i --------------------------
	.section	.text._Z9addMatrixPiS_S_i,"ax",@progbits
	.align	128
        .global         _Z9addMatrixPiS_S_i
        .type           _Z9addMatrixPiS_S_i,@function
        .size           _Z9addMatrixPiS_S_i,(.L_x_1 - _Z9addMatrixPiS_S_i)
        .other          _Z9addMatrixPiS_S_i,@"STO_CUDA_ENTRY STV_DEFAULT"
_Z9addMatrixPiS_S_i:
.text._Z9addMatrixPiS_S_i:
[----:B------:R-:W-:Y:S01]  /*0000*/  LDC R1, c[0x0][0x37c] ;  /* 0x0000df00ff017b82 */ /* 0x000fe20000000800 */
[----:B------:R-:W0:Y:S01]  /*0010*/  S2R R9, SR_CTAID.X ;  /* 0x0000000000097919 */ /* 0x000e220000002500 */
[----:B------:R-:W0:Y:S01]  /*0020*/  LDCU UR4, c[0x0][0x360] ;  /* 0x00006c00ff0477ac */ /* 0x000e220008000800 */
[----:B------:R-:W0:Y:S01]  /*0030*/  S2R R0, SR_TID.X ;  /* 0x0000000000007919 */ /* 0x000e220000002100 */
[----:B------:R-:W1:Y:S01]  /*0040*/  LDCU UR5, c[0x0][0x398] ;  /* 0x00007300ff0577ac */ /* 0x000e620008000800 */
[----:B0-----:R-:W-:-:S05]  /*0050*/  IMAD R9, R9, UR4, R0 ;  /* 0x0000000409097c24 */ /* 0x001fca000f8e0200 */
[----:B-1----:R-:W-:-:S13]  /*0060*/  ISETP.GE.AND P0, PT, R9, UR5, PT ;  /* 0x0000000509007c0c */ /* 0x002fda000bf06270 */
[----:B------:R-:W-:Y:S05]  /*0070*/  @P0 EXIT ;  /* 0x000000000000094d */ /* 0x000fea0003800000 */
[----:B------:R-:W0:Y:S01]  /*0080*/  LDC.64 R2, c[0x0][0x380] ;  /* 0x0000e000ff027b82 */ /* 0x000e220000000a00 */
[----:B------:R-:W1:Y:S07]  /*0090*/  LDCU.64 UR4, c[0x0][0x358] ;  /* 0x00006b00ff0477ac */ /* 0x000e6e0008000a00 */
[----:B------:R-:W2:Y:S08]  /*00a0*/  LDC.64 R4, c[0x0][0x388] ;  /* 0x0000e200ff047b82 */ /* 0x000eb00000000a00 */
[----:B------:R-:W3:Y:S01]  /*00b0*/  LDC.64 R6, c[0x0][0x390] ;  /* 0x0000e400ff067b82 */ /* 0x000ee20000000a00 */
[----:B0-----:R-:W-:-:S06]  /*00c0*/  IMAD.WIDE R2, R9, 0x4, R2 ;  /* 0x0000000409027825 */ /* 0x001fcc00078e0202 */
[----:B-1----:R-:W4:Y:S01]  /*00d0*/  LDG.E R2, desc[UR4][R2.64] ;  /* 0x0000000402027981 */ /* 0x002f22000c1e1900 */
[----:B--2---:R-:W-:-:S06]  /*00e0*/  IMAD.WIDE R4, R9, 0x4, R4 ;  /* 0x0000000409047825 */ /* 0x004fcc00078e0204 */
[----:B------:R-:W4:Y:S01]  /*00f0*/  LDG.E R5, desc[UR4][R4.64] ;  /* 0x0000000404057981 */ /* 0x000f22000c1e1900 */
[----:B---3--:R-:W-:Y:S01]  /*0100*/  IMAD.WIDE R6, R9, 0x4, R6 ;  /* 0x0000000409067825 */ /* 0x008fe200078e0206 */
[----:B----4-:R-:W-:-:S05]  /*0110*/  IADD3 R9, PT, PT, R2, R5, RZ ;  /* 0x0000000502097210 */ /* 0x010fca0007ffe0ff */
[----:B------:R-:W-:Y:S01]  /*0120*/  STG.E desc[UR4][R6.64], R9 ;  /* 0x0000000906007986 */ /* 0x000fe2000c101904 */
[----:B------:R-:W-:Y:S05]  /*0130*/  EXIT ;  /* 0x000000000000794d */ /* 0x000fea0003800000 */
.L_x_0:
[----:B------:R-:W-:-:S00]  /*0140*/  BRA `(.L_x_0) ;  /* 0xfffffffc00fc7947 */ /* 0x000fc0000383ffff */
[----:B------:R-:W-:-:S00]  /*0150*/  NOP ;  /* 0x0000000000007918 */ /* 0x000fc00000000000 */
        /* <DEDUP_REMOVED lines=10> */
.L_x_1:


//--------------------- .nv.shared.reserved.0     --------------------------
	.section	.nv.shared.reserved.0,"aw",@nobits
	.weak		__nv_reservedSMEM_offset_0_alias
	.size		__nv_reservedSMEM_offset_0_alias, 0, 64
	.other		__nv_reservedSMEM_offset_0_alias,@"STO_CUDA_RESERVED_SHARED STV_DEFAULT"
__nv_reservedSMEM_offset_0_alias:
	.zero		0
	.zero		64


//--------------------- .nv.constant0._Z9addMatrixPiS_S_i --------------------------
	.section	.nv.constant0._Z9addMatrixPiS_S_i,"a",@progbits
	.sectionflags	@""
	.align	4
.nv.constant0._Z9addMatrixPiS_S_i:
	.zero		924


//--------------------- SYMBOLS --------------------------

	.type		.nv.reservedSmem.offset0,@object
	.size		.nv.reservedSmem.offset0,0x4
